//
// Generated by NVIDIA NVVM Compiler
//
// Compiler Build ID: CL-36424714
// Cuda compilation tools, release 13.0, V13.0.88
// Based on NVVM 20.0.0
//

.version 9.0
.target sm_100
.address_size 64

	// .globl	_Z6kernelPi
.extern .func  (.param .b32 func_retval0) vprintf
(
	.param .b64 vprintf_param_0,
	.param .b64 vprintf_param_1
)
;
.global .align 1 .b8 $str[3] = {37, 100};
.global .align 1 .b8 $str$1[2] = {120};
.global .align 1 .b8 $str$2[2] = {61};
.global .align 1 .b8 $str$3[4] = {37, 100, 10};

.visible .entry _Z6kernelPi(
	.param .u64 .ptr .align 1 _Z6kernelPi_param_0
)
{
	.local .align 8 .b8 	__local_depot0[8];
	.reg .b64 	%SP;
	.reg .b64 	%SPL;
	.reg .pred 	%p<4>;
	.reg .b32 	%r<22>;
	.reg .b64 	%rd<13>;

	mov.u64 	%SPL, __local_depot0;
	cvta.local.u64 	%SP, %SPL;
	ld.param.u64 	%rd1, [_Z6kernelPi_param_0];
	mov.u32 	%r3, %ctaid.x;
	mov.u32 	%r4, %ntid.x;
	mov.u32 	%r5, %tid.x;
	mad.lo.s32 	%r1, %r3, %r4, %r5;
	mov.u32 	%r6, %ctaid.y;
	mov.u32 	%r7, %ntid.y;
	mov.u32 	%r8, %tid.y;
	mad.lo.s32 	%r9, %r6, %r7, %r8;
	setp.gt.s32 	%p1, %r1, 9;
	setp.gt.u32 	%p2, %r9, 9;
	or.pred  	%p3, %p1, %p2;
	@%p3 bra 	$L__BB0_2;
	add.u64 	%rd2, %SP, 0;
	add.u64 	%rd3, %SPL, 0;
	cvta.to.global.u64 	%rd4, %rd1;
	mul.lo.s32 	%r10, %r1, %r9;
	st.global.u32 	[%rd4], %r10;
	st.local.u32 	[%rd3], %r1;
	mov.u64 	%rd5, $str;
	cvta.global.u64 	%rd6, %rd5;
	{ // callseq 0, 0
	.param .b64 param0;
	st.param.b64 	[param0], %rd6;
	.param .b64 param1;
	st.param.b64 	[param1], %rd2;
	.param .b32 retval0;
	call.uni (retval0), 
	vprintf, 
	(
	param0, 
	param1
	);
	ld.param.b32 	%r11, [retval0];
	} // callseq 0
	mov.u64 	%rd7, $str$1;
	cvta.global.u64 	%rd8, %rd7;
	{ // callseq 1, 0
	.param .b64 param0;
	st.param.b64 	[param0], %rd8;
	.param .b64 param1;
	st.param.b64 	[param1], 0;
	.param .b32 retval0;
	call.uni (retval0), 
	vprintf, 
	(
	param0, 
	param1
	);
	ld.param.b32 	%r13, [retval0];
	} // callseq 1
	st.local.u32 	[%rd3], %r9;
	{ // callseq 2, 0
	.param .b64 param0;
	st.param.b64 	[param0], %rd6;
	.param .b64 param1;
	st.param.b64 	[param1], %rd2;
	.param .b32 retval0;
	call.uni (retval0), 
	vprintf, 
	(
	param0, 
	param1
	);
	ld.param.b32 	%r15, [retval0];
	} // callseq 2
	mov.u64 	%rd9, $str$2;
	cvta.global.u64 	%rd10, %rd9;
	{ // callseq 3, 0
	.param .b64 param0;
	st.param.b64 	[param0], %rd10;
	.param .b64 param1;
	st.param.b64 	[param1], 0;
	.param .b32 retval0;
	call.uni (retval0), 
	vprintf, 
	(
	param0, 
	param1
	);
	ld.param.b32 	%r17, [retval0];
	} // callseq 3
	ld.global.u32 	%r19, [%rd4];
	st.local.u32 	[%rd3], %r19;
	mov.u64 	%rd11, $str$3;
	cvta.global.u64 	%rd12, %rd11;
	{ // callseq 4, 0
	.param .b64 param0;
	st.param.b64 	[param0], %rd12;
	.param .b64 param1;
	st.param.b64 	[param1], %rd2;
	.param .b32 retval0;
	call.uni (retval0), 
	vprintf, 
	(
	param0, 
	param1
	);
	ld.param.b32 	%r20, [retval0];
	} // callseq 4
$L__BB0_2:
	ret;

}


// ===== COMPILED SASS (sm_100) =====

	.target	sm_100

	.elftype	@"ET_EXEC"


//--------------------- .note.nv.tkinfo           --------------------------
	.section	.note.nv.tkinfo,"",@"SHT_NOTE"
	.sectionflags	@"SHF_NOTE_NV_TKINFO"
	.tkinfo
        /*0018*/ 	.word	0x00000002
        /*0030*/ 	.string	""
        /*0030*/ 	.string	"ptxas"
        /*0030*/ 	.string	"Cuda compilation tools, release 13.0, V13.0.88"
        /*0030*/ 	.string	"Build cuda_13.0.r13.0/compiler.36424714_0"
        /*0030*/ 	.string	"-arch sm_100 -m 64 "



//--------------------- .note.nv.cuinfo           --------------------------
	.section	.note.nv.cuinfo,"",@"SHT_NOTE"
	.sectionflags	@"SHF_NOTE_NV_CUINFO"
        /*0018*/ 	.short	0x0002
        /*001a*/ 	.short	0x0064
        /*001c*/ 	.short	0x0082
	.zero		2


//--------------------- .nv.info                  --------------------------
	.section	.nv.info,"",@"SHT_CUDA_INFO"
	.align	4


	//----- nvinfo : EIATTR_REGCOUNT
	.align		4
        /*0000*/ 	.byte	0x04, 0x2f
        /*0002*/ 	.short	(.L_5 - .L_4)
	.align		4
.L_4:
        /*0004*/ 	.word	index@(_Z6kernelPi)
        /*0008*/ 	.word	0x00000018


	//----- nvinfo : EIATTR_FRAME_SIZE
	.align		4
.L_5:
        /*000c*/ 	.byte	0x04, 0x11
        /*000e*/ 	.short	(.L_7 - .L_6)
	.align		4
.L_6:
        /*0010*/ 	.word	index@(_Z6kernelPi)
        /*0014*/ 	.word	0x00000008


	//----- nvinfo : EIATTR_MIN_STACK_SIZE
	.align		4
.L_7:
        /*0018*/ 	.byte	0x04, 0x12
        /*001a*/ 	.short	(.L_9 - .L_8)
	.align		4
.L_8:
        /*001c*/ 	.word	index@(_Z6kernelPi)
        /*0020*/ 	.word	0x00000008
.L_9:


//--------------------- .nv.compat                --------------------------
	.section	.nv.compat,"",@"SHT_CUDA_COMPAT_INFO"
	.align	4
        /*0000*/ 	.byte	0x02, 0x09, 0x00, 0x00, 0x02, 0x02, 0x01, 0x00, 0x02, 0x05, 0x05, 0x00, 0x03, 0x07, 0x01, 0x01
        /*0010*/ 	.byte	0x02, 0x03, 0x00, 0x00, 0x02, 0x06, 0x01, 0x00, 0x04, 0x0b, 0x08, 0x00, 0x09, 0x00, 0x00, 0x00
        /*0020*/ 	.byte	0x00, 0x00, 0x00, 0x00


//--------------------- .nv.info._Z6kernelPi      --------------------------
	.section	.nv.info._Z6kernelPi,"",@"SHT_CUDA_INFO"
	.sectionflags	@""
	.align	4


	//----- nvinfo : EIATTR_CUDA_API_VERSION
	.align		4
        /*0000*/ 	.byte	0x04, 0x37
        /*0002*/ 	.short	(.L_11 - .L_10)
.L_10:
        /*0004*/ 	.word	0x00000082


	//----- nvinfo : EIATTR_KPARAM_INFO
	.align		4
.L_11:
        /*0008*/ 	.byte	0x04, 0x17
        /*000a*/ 	.short	(.L_13 - .L_12)
.L_12:
        /*000c*/ 	.word	0x00000000
        /*0010*/ 	.short	0x0000
        /*0012*/ 	.short	0x0000
        /*0014*/ 	.byte	0x00, 0xf5, 0x21, 0x00


	//----- nvinfo : EIATTR_SPARSE_MMA_MASK
	.align		4
.L_13:
        /*0018*/ 	.byte	0x03, 0x50
        /*001a*/ 	.short	0x0000


	//----- nvinfo : EIATTR_MAXREG_COUNT
	.align		4
        /*001c*/ 	.byte	0x03, 0x1b
        /*001e*/ 	.short	0x00ff


	//----- nvinfo : EIATTR_EXTERNS
	.align		4
        /*0020*/ 	.byte	0x04, 0x0f
        /*0022*/ 	.short	(.L_15 - .L_14)


	//   ....[0]....
	.align		4
.L_14:
        /*0024*/ 	.word	index@(vprintf)


	//----- nvinfo : EIATTR_MERCURY_ISA_VERSION
	.align		4
.L_15:
        /*0028*/ 	.byte	0x03, 0x5f
        /*002a*/ 	.short	0x0101


	//----- nvinfo : EIATTR_VRC_CTA_INIT_COUNT
	.align		4
        /*002c*/ 	.byte	0x02, 0x4a
	.zero		1
	.zero		1


	//----- nvinfo : EIATTR_SYSCALL_OFFSETS
	.align		4
        /*0030*/ 	.byte	0x04, 0x46
        /*0032*/ 	.short	(.L_17 - .L_16)


	//   ....[0]....
.L_16:
        /*0034*/ 	.word	0x000001e0


	//   ....[1]....
        /*0038*/ 	.word	0x00000250


	//   ....[2]....
        /*003c*/ 	.word	0x000002e0


	//   ....[3]....
        /*0040*/ 	.word	0x00000350


	//   ....[4]....
        /*0044*/ 	.word	0x00000400


	//----- nvinfo : EIATTR_EXIT_INSTR_OFFSETS
	.align		4
.L_17:
        /*0048*/ 	.byte	0x04, 0x1c
        /*004a*/ 	.short	(.L_19 - .L_18)


	//   ....[0]....
.L_18:
        /*004c*/ 	.word	0x00000100


	//   ....[1]....
        /*0050*/ 	.word	0x00000410


	//----- nvinfo : EIATTR_CRS_STACK_SIZE
	.align		4
.L_19:
        /*0054*/ 	.byte	0x04, 0x1e
        /*0056*/ 	.short	(.L_21 - .L_20)
.L_20:
        /*0058*/ 	.word	0x00000000


	//----- nvinfo : EIATTR_CBANK_PARAM_SIZE
	.align		4
.L_21:
        /*005c*/ 	.byte	0x03, 0x19
        /*005e*/ 	.short	0x0008


	//----- nvinfo : EIATTR_PARAM_CBANK
	.align		4
        /*0060*/ 	.byte	0x04, 0x0a
        /*0062*/ 	.short	(.L_23 - .L_22)
	.align		4
.L_22:
        /*0064*/ 	.word	index@(.nv.constant0._Z6kernelPi)
        /*0068*/ 	.short	0x0380
        /*006a*/ 	.short	0x0008


	//----- nvinfo : EIATTR_SW_WAR
	.align		4
.L_23:
        /*006c*/ 	.byte	0x04, 0x36
        /*006e*/ 	.short	(.L_25 - .L_24)
.L_24:
        /*0070*/ 	.word	0x00000008
.L_25:


//--------------------- .nv.callgraph             --------------------------
	.section	.nv.callgraph,"",@"SHT_CUDA_CALLGRAPH"
	.align	4
	.sectionentsize	8
	.align		4
        /*0000*/ 	.word	0x00000000
	.align		4
        /*0004*/ 	.word	0xffffffff
	.align		4
        /*0008*/ 	.word	index@(_Z6kernelPi)
	.align		4
        /*000c*/ 	.word	index@(vprintf)
	.align		4
        /*0010*/ 	.word	0x00000000
	.align		4
        /*0014*/ 	.word	0xfffffffe
	.align		4
        /*0018*/ 	.word	0x00000000
	.align		4
        /*001c*/ 	.word	0xfffffffd
	.align		4
        /*0020*/ 	.word	0x00000000
	.align		4
        /*0024*/ 	.word	0xfffffffc


//--------------------- .nv.constant4             --------------------------
	.section	.nv.constant4,"a",@progbits
	.align	8
	.align		8
.nv.constant4:
        /*0000*/ 	.dword	vprintf
	.align		8
        /*0008*/ 	.dword	$str
	.align		8
        /*0010*/ 	.dword	$str$1
	.align		8
        /*0018*/ 	.dword	$str$2
	.align		8
        /*0020*/ 	.dword	$str$3


//--------------------- .text._Z6kernelPi         --------------------------
	.section	.text._Z6kernelPi,"ax",@progbits
	.align	128
        .global         _Z6kernelPi
        .type           _Z6kernelPi,@function
        .size           _Z6kernelPi,(.L_x_6 - _Z6kernelPi)
        .other          _Z6kernelPi,@"STO_CUDA_ENTRY STV_DEFAULT"
_Z6kernelPi:
.text._Z6kernelPi:
[----:B------:R-:W0:Y:S01]  /*0000*/  LDC R1, c[0x0][0x37c] ;  /* 0x0000df00ff017b82 */ /* 0x000e220000000800 */
[----:B------:R-:W1:Y:S01]  /*0010*/  S2R R5, SR_TID.Y ;  /* 0x0000000000057919 */ /* 0x000e620000002200 */
[----:B------:R-:W2:Y:S06]  /*0020*/  LDCU UR5, c[0x0][0x2fc] ;  /* 0x00005f80ff0577ac */ /* 0x000eac0008000800 */
[----:B------:R-:W3:Y:S01]  /*0030*/  LDC R0, c[0x0][0x360] ;  /* 0x0000d800ff007b82 */ /* 0x000ee20000000800 */
[----:B0-----:R-:W-:Y:S01]  /*0040*/  VIADD R1, R1, 0xfffffff8 ;  /* 0xfffffff801017836 */ /* 0x001fe20000000000 */
[----:B------:R-:W3:Y:S01]  /*0050*/  S2R R3, SR_TID.X ;  /* 0x0000000000037919 */ /* 0x000ee20000002100 */
[----:B------:R-:W0:Y:S05]  /*0060*/  LDCU UR4, c[0x0][0x2f8] ;  /* 0x00005f00ff0477ac */ /* 0x000e2a0008000800 */
[----:B------:R-:W1:Y:S08]  /*0070*/  S2UR UR7, SR_CTAID.Y ;  /* 0x00000000000779c3 */ /* 0x000e700000002600 */
[----:B------:R-:W1:Y:S01]  /*0080*/  LDC R18, c[0x0][0x364] ;  /* 0x0000d900ff127b82 */ /* 0x000e620000000800 */
[----:B0-----:R-:W-:-:S07]  /*0090*/  IADD3 R17, P1, PT, R1, UR4, RZ ;  /* 0x0000000401117c10 */ /* 0x001fce000ff3e0ff */
[----:B------:R-:W3:Y:S01]  /*00a0*/  S2UR UR6, SR_CTAID.X ;  /* 0x00000000000679c3 */ /* 0x000ee20000002500 */
[----:B--2---:R-:W-:Y:S02]  /*00b0*/  IMAD.X R16, RZ, RZ, UR5, P1 ;  /* 0x00000005ff107e24 */ /* 0x004fe400088e06ff */
[----:B-1----:R-:W-:-:S05]  /*00c0*/  IMAD R18, R18, UR7, R5 ;  /* 0x0000000712127c24 */ /* 0x002fca000f8e0205 */
[----:B------:R-:W-:Y:S01]  /*00d0*/  ISETP.GT.U32.AND P0, PT, R18, 0x9, PT ;  /* 0x000000091200780c */ /* 0x000fe20003f04070 */
[----:B---3--:R-:W-:-:S05]  /*00e0*/  IMAD R0, R0, UR6, R3 ;  /* 0x0000000600007c24 */ /* 0x008fca000f8e0203 */
[----:B------:R-:W-:-:S13]  /*00f0*/  ISETP.GT.OR P0, PT, R0, 0x9, P0 ;  /* 0x000000090000780c */ /* 0x000fda0000704670 */
[----:B------:R-:W-:Y:S05]  /*0100*/  @P0 EXIT ;  /* 0x000000000000094d */ /* 0x000fea0003800000 */
[----:B------:R-:W0:Y:S01]  /*0110*/  LDC.64 R8, c[0x0][0x380] ;  /* 0x0000e000ff087b82 */ /* 0x000e220000000a00 */
[----:B------:R-:W0:Y:S01]  /*0120*/  LDCU.64 UR36, c[0x0][0x358] ;  /* 0x00006b00ff2477ac */ /* 0x000e220008000a00 */
[----:B------:R-:W-:Y:S01]  /*0130*/  IMAD R3, R0, R18, RZ ;  /* 0x0000001200037224 */ /* 0x000fe200078e02ff */
[----:B------:R-:W-:Y:S01]  /*0140*/  MOV R2, 0x0 ;  /* 0x0000000000027802 */ /* 0x000fe20000000f00 */
[----:B------:R1:W-:Y:S01]  /*0150*/  STL [R1], R0 ;  /* 0x0000000001007387 */ /* 0x0003e20000100800 */
[----:B------:R-:W2:Y:S01]  /*0160*/  LDCU.64 UR4, c[0x4][0x8] ;  /* 0x01000100ff0477ac */ /* 0x000ea20008000a00 */
[----:B------:R-:W-:Y:S02]  /*0170*/  IMAD.MOV.U32 R6, RZ, RZ, R17 ;  /* 0x000000ffff067224 */ /* 0x000fe400078e0011 */
[----:B------:R1:W3:Y:S01]  /*0180*/  LDC.64 R10, c[0x4][R2] ;  /* 0x01000000020a7b82 */ /* 0x0002e20000000a00 */
[----:B------:R-:W-:Y:S02]  /*0190*/  IMAD.MOV.U32 R7, RZ, RZ, R16 ;  /* 0x000000ffff077224 */ /* 0x000fe400078e0010 */
[----:B--2---:R-:W-:Y:S01]  /*01a0*/  IMAD.U32 R4, RZ, RZ, UR4 ;  /* 0x00000004ff047e24 */ /* 0x004fe2000f8e00ff */
[----:B0-----:R1:W-:Y:S01]  /*01b0*/  STG.E desc[UR36][R8.64], R3 ;  /* 0x0000000308007986 */ /* 0x0013e2000c101924 */
[----:B------:R-:W-:-:S07]  /*01c0*/  MOV R5, UR5 ;  /* 0x0000000500057c02 */ /* 0x000fce0008000f00 */
[----:B------:R-:W-:-:S07]  /*01d0*/  LEPC R20, `(.L_x_0) ;  /* 0x000000001014794e */ /* 0x000fce0000000000 */
[----:B-1-3--:R-:W-:Y:S05]  /*01e0*/  CALL.ABS.NOINC R10 ;  /* 0x000000000a007343 */ /* 0x00afea0003c00000 */
.L_x_0:
[----:B------:R0:W1:Y:S01]  /*01f0*/  LDC.64 R8, c[0x4][R2] ;  /* 0x0100000002087b82 */ /* 0x0000620000000a00 */
[----:B------:R-:W2:Y:S01]  /*0200*/  LDCU.64 UR4, c[0x4][0x10] ;  /* 0x01000200ff0477ac */ /* 0x000ea20008000a00 */
[----:B------:R-:W-:Y:S02]  /*0210*/  CS2R R6, SRZ ;  /* 0x0000000000067805 */ /* 0x000fe4000001ff00 */
[----:B--2---:R-:W-:Y:S01]  /*0220*/  MOV R4, UR4 ;  /* 0x0000000400047c02 */ /* 0x004fe20008000f00 */
[----:B0-----:R-:W-:-:S07]  /*0230*/  IMAD.U32 R5, RZ, RZ, UR5 ;  /* 0x00000005ff057e24 */ /* 0x001fce000f8e00ff */
[----:B------:R-:W-:-:S07]  /*0240*/  LEPC R20, `(.L_x_1) ;  /* 0x000000001014794e */ /* 0x000fce0000000000 */
[----:B-1----:R-:W-:Y:S05]  /*0250*/  CALL.ABS.NOINC R8 ;  /* 0x0000000008007343 */ /* 0x002fea0003c00000 */
.L_x_1:
[----:B------:R0:W-:Y:S01]  /*0260*/  STL [R1], R18 ;  /* 0x0000001201007387 */ /* 0x0001e20000100800 */
[----:B------:R0:W1:Y:S01]  /*0270*/  LDC.64 R8, c[0x4][R2] ;  /* 0x0100000002087b82 */ /* 0x0000620000000a00 */
[----:B------:R-:W2:Y:S01]  /*0280*/  LDCU.64 UR4, c[0x4][0x8] ;  /* 0x01000100ff0477ac */ /* 0x000ea20008000a00 */
[----:B------:R-:W-:Y:S02]  /*0290*/  IMAD.MOV.U32 R6, RZ, RZ, R17 ;  /* 0x000000ffff067224 */ /* 0x000fe400078e0011 */
[----:B------:R-:W-:Y:S02]  /*02a0*/  IMAD.MOV.U32 R7, RZ, RZ, R16 ;  /* 0x000000ffff077224 */ /* 0x000fe400078e0010 */
[----:B--2---:R-:W-:Y:S01]  /*02b0*/  IMAD.U32 R4, RZ, RZ, UR4 ;  /* 0x00000004ff047e24 */ /* 0x004fe2000f8e00ff */
[----:B0-----:R-:W-:-:S07]  /*02c0*/  MOV R5, UR5 ;  /* 0x0000000500057c02 */ /* 0x001fce0008000f00 */
[----:B------:R-:W-:-:S07]  /*02d0*/  LEPC R20, `(.L_x_2) ;  /* 0x000000001014794e */ /* 0x000fce0000000000 */
[----:B-1----:R-:W-:Y:S05]  /*02e0*/  CALL.ABS.NOINC R8 ;  /* 0x0000000008007343 */ /* 0x002fea0003c00000 */
.L_x_2:
[----:B------:R0:W1:Y:S01]  /*02f0*/  LDC.64 R8, c[0x4][R2] ;  /* 0x0100000002087b82 */ /* 0x0000620000000a00 */
[----:B------:R-:W2:Y:S01]  /*0300*/  LDCU.64 UR4, c[0x4][0x18] ;  /* 0x01000300ff0477ac */ /* 0x000ea20008000a00 */
[----:B------:R-:W-:Y:S02]  /*0310*/  CS2R R6, SRZ ;  /* 0x0000000000067805 */ /* 0x000fe4000001ff00 */
[----:B--2---:R-:W-:Y:S01]  /*0320*/  MOV R4, UR4 ;  /* 0x0000000400047c02 */ /* 0x004fe20008000f00 */
[----:B0-----:R-:W-:-:S07]  /*0330*/  IMAD.U32 R5, RZ, RZ, UR5 ;  /* 0x00000005ff057e24 */ /* 0x001fce000f8e00ff */
[----:B------:R-:W-:-:S07]  /*0340*/  LEPC R20, `(.L_x_3) ;  /* 0x000000001014794e */ /* 0x000fce0000000000 */
[----:B-1----:R-:W-:Y:S05]  /*0350*/  CALL.ABS.NOINC R8 ;  /* 0x0000000008007343 */ /* 0x002fea0003c00000 */
.L_x_3:
[----:B------:R-:W0:Y:S01]  /*0360*/  LDC.64 R8, c[0x0][0x380] ;  /* 0x0000e000ff087b82 */ /* 0x000e220000000a00 */
[----:B------:R-:W1:Y:S01]  /*0370*/  LDCU.64 UR4, c[0x4][0x20] ;  /* 0x01000400ff0477ac */ /* 0x000e620008000a00 */
[----:B0-----:R-:W2:Y:S06]  /*0380*/  LDG.E R0, desc[UR36][R8.64] ;  /* 0x0000002408007981 */ /* 0x001eac000c1e1900 */
[----:B------:R-:W0:Y:S01]  /*0390*/  LDC.64 R2, c[0x4][R2] ;  /* 0x0100000002027b82 */ /* 0x000e220000000a00 */
[----:B-1----:R-:W-:Y:S01]  /*03a0*/  IMAD.U32 R4, RZ, RZ, UR4 ;  /* 0x00000004ff047e24 */ /* 0x002fe2000f8e00ff */
[----:B------:R-:W-:Y:S01]  /*03b0*/  MOV R5, UR5 ;  /* 0x0000000500057c02 */ /* 0x000fe20008000f00 */
[----:B------:R-:W-:Y:S01]  /*03c0*/  IMAD.MOV.U32 R6, RZ, RZ, R17 ;  /* 0x000000ffff067224 */ /* 0x000fe200078e0011 */
[----:B------:R-:W-:Y:S01]  /*03d0*/  MOV R7, R16 ;  /* 0x0000001000077202 */ /* 0x000fe20000000f00 */
[----:B0-2---:R1:W-:Y:S06]  /*03e0*/  STL [R1], R0 ;  /* 0x0000000001007387 */ /* 0x0053ec0000100800 */
[----:B------:R-:W-:-:S07]  /*03f0*/  LEPC R20, `(.L_x_4) ;  /* 0x000000001014794e */ /* 0x000fce0000000000 */
[----:B-1----:R-:W-:Y:S05]  /*0400*/  CALL.ABS.NOINC R2 ;  /* 0x0000000002007343 */ /* 0x002fea0003c00000 */
.L_x_4:
[----:B------:R-:W-:Y:S05]  /*0410*/  EXIT ;  /* 0x000000000000794d */ /* 0x000fea0003800000 */
.L_x_5:
[----:B------:R-:W-:-:S00]  /*0420*/  BRA `(.L_x_5) ;  /* 0xfffffffc00fc7947 */ /* 0x000fc0000383ffff */
[----:B------:R-:W-:-:S00]  /*0430*/  NOP ;  /* 0x0000000000007918 */ /* 0x000fc00000000000 */
        /* <DEDUP_REMOVED lines=12> */
.L_x_6:


//--------------------- .nv.global.init           --------------------------
	.section	.nv.global.init,"aw",@progbits
.nv.global.init:
	.type		$str$2,@object
	.size		$str$2,($str$1 - $str$2)
$str$2:
        /*0000*/ 	.byte	0x3d, 0x00
	.type		$str$1,@object
	.size		$str$1,($str - $str$1)
$str$1:
        /*0002*/ 	.byte	0x78, 0x00
	.type		$str,@object
	.size		$str,($str$3 - $str)
$str:
        /*0004*/ 	.byte	0x25, 0x64, 0x00
	.type		$str$3,@object
	.size		$str$3,(.L_3 - $str$3)
$str$3:
        /*0007*/ 	.byte	0x25, 0x64, 0x0a, 0x00
.L_3:


//--------------------- .nv.shared.reserved.0     --------------------------
	.section	.nv.shared.reserved.0,"aw",@nobits
	.weak		__nv_reservedSMEM_offset_0_alias
	.size		__nv_reservedSMEM_offset_0_alias, 0, 64
	.other		__nv_reservedSMEM_offset_0_alias,@"STO_CUDA_RESERVED_SHARED STV_DEFAULT"
__nv_reservedSMEM_offset_0_alias:
	.zero		0
	.zero		64


//--------------------- .nv.constant0._Z6kernelPi --------------------------
	.section	.nv.constant0._Z6kernelPi,"a",@progbits
	.sectionflags	@""
	.align	4
.nv.constant0._Z6kernelPi:
	.zero		904


//--------------------- SYMBOLS --------------------------

	.type		.nv.reservedSmem.offset0,@object
	.size		.nv.reservedSmem.offset0,0x4
	.type		vprintf,@function
